//
// Generated by NVIDIA NVVM Compiler
//
// Compiler Build ID: CL-36424714
// Cuda compilation tools, release 13.0, V13.0.88
// Based on NVVM 20.0.0
//

.version 9.0
.target sm_100
.address_size 64

	// .globl	_Z20reference_vector_addPKfS0_Pfm

.visible .entry _Z20reference_vector_addPKfS0_Pfm(
	.param .u64 .ptr .align 1 _Z20reference_vector_addPKfS0_Pfm_param_0,
	.param .u64 .ptr .align 1 _Z20reference_vector_addPKfS0_Pfm_param_1,
	.param .u64 .ptr .align 1 _Z20reference_vector_addPKfS0_Pfm_param_2,
	.param .u64 _Z20reference_vector_addPKfS0_Pfm_param_3
)
{
	.reg .pred 	%p<2>;
	.reg .b32 	%r<5>;
	.reg .b32 	%f<4>;
	.reg .b64 	%rd<13>;

	ld.param.u64 	%rd2, [_Z20reference_vector_addPKfS0_Pfm_param_0];
	ld.param.u64 	%rd3, [_Z20reference_vector_addPKfS0_Pfm_param_1];
	ld.param.u64 	%rd4, [_Z20reference_vector_addPKfS0_Pfm_param_2];
	ld.param.u64 	%rd5, [_Z20reference_vector_addPKfS0_Pfm_param_3];
	mov.u32 	%r1, %ctaid.x;
	mov.u32 	%r2, %ntid.x;
	mov.u32 	%r3, %tid.x;
	mad.lo.s32 	%r4, %r1, %r2, %r3;
	cvt.u64.u32 	%rd1, %r4;
	setp.le.u64 	%p1, %rd5, %rd1;
	@%p1 bra 	$L__BB0_2;
	cvta.to.global.u64 	%rd6, %rd2;
	cvta.to.global.u64 	%rd7, %rd3;
	cvta.to.global.u64 	%rd8, %rd4;
	shl.b64 	%rd9, %rd1, 2;
	add.s64 	%rd10, %rd6, %rd9;
	ld.global.f32 	%f1, [%rd10];
	add.s64 	%rd11, %rd7, %rd9;
	ld.global.f32 	%f2, [%rd11];
	add.f32 	%f3, %f1, %f2;
	add.s64 	%rd12, %rd8, %rd9;
	st.global.f32 	[%rd12], %f3;
$L__BB0_2:
	ret;

}


// ===== COMPILED SASS (sm_100) =====

	.target	sm_100

	.elftype	@"ET_EXEC"


//--------------------- .note.nv.tkinfo           --------------------------
	.section	.note.nv.tkinfo,"",@"SHT_NOTE"
	.sectionflags	@"SHF_NOTE_NV_TKINFO"
	.tkinfo
        /*0018*/ 	.word	0x00000002
        /*0030*/ 	.string	""
        /*0030*/ 	.string	"ptxas"
        /*0030*/ 	.string	"Cuda compilation tools, release 13.0, V13.0.88"
        /*0030*/ 	.string	"Build cuda_13.0.r13.0/compiler.36424714_0"
        /*0030*/ 	.string	"-arch sm_100 -m 64 "



//--------------------- .note.nv.cuinfo           --------------------------
	.section	.note.nv.cuinfo,"",@"SHT_NOTE"
	.sectionflags	@"SHF_NOTE_NV_CUINFO"
        /*0018*/ 	.short	0x0002
        /*001a*/ 	.short	0x0064
        /*001c*/ 	.short	0x0082
	.zero		2


//--------------------- .nv.info                  --------------------------
	.section	.nv.info,"",@"SHT_CUDA_INFO"
	.align	4


	//----- nvinfo : EIATTR_REGCOUNT
	.align		4
        /*0000*/ 	.byte	0x04, 0x2f
        /*0002*/ 	.short	(.L_1 - .L_0)
	.align		4
.L_0:
        /*0004*/ 	.word	index@(_Z20reference_vector_addPKfS0_Pfm)
        /*0008*/ 	.word	0x0000000c


	//----- nvinfo : EIATTR_FRAME_SIZE
	.align		4
.L_1:
        /*000c*/ 	.byte	0x04, 0x11
        /*000e*/ 	.short	(.L_3 - .L_2)
	.align		4
.L_2:
        /*0010*/ 	.word	index@(_Z20reference_vector_addPKfS0_Pfm)
        /*0014*/ 	.word	0x00000000


	//----- nvinfo : EIATTR_MIN_STACK_SIZE
	.align		4
.L_3:
        /*0018*/ 	.byte	0x04, 0x12
        /*001a*/ 	.short	(.L_5 - .L_4)
	.align		4
.L_4:
        /*001c*/ 	.word	index@(_Z20reference_vector_addPKfS0_Pfm)
        /*0020*/ 	.word	0x00000000
.L_5:


//--------------------- .nv.compat                --------------------------
	.section	.nv.compat,"",@"SHT_CUDA_COMPAT_INFO"
	.align	4
        /*0000*/ 	.byte	0x02, 0x09, 0x00, 0x00, 0x02, 0x02, 0x01, 0x00, 0x02, 0x05, 0x05, 0x00, 0x03, 0x07, 0x01, 0x01
        /*0010*/ 	.byte	0x02, 0x03, 0x00, 0x00, 0x02, 0x06, 0x01, 0x00, 0x04, 0x0b, 0x08, 0x00, 0x09, 0x00, 0x00, 0x00
        /*0020*/ 	.byte	0x00, 0x00, 0x00, 0x00


//--------------------- .nv.info._Z20reference_vector_addPKfS0_Pfm --------------------------
	.section	.nv.info._Z20reference_vector_addPKfS0_Pfm,"",@"SHT_CUDA_INFO"
	.sectionflags	@""
	.align	4


	//----- nvinfo : EIATTR_CUDA_API_VERSION
	.align		4
        /*0000*/ 	.byte	0x04, 0x37
        /*0002*/ 	.short	(.L_7 - .L_6)
.L_6:
        /*0004*/ 	.word	0x00000082


	//----- nvinfo : EIATTR_KPARAM_INFO
	.align		4
.L_7:
        /*0008*/ 	.byte	0x04, 0x17
        /*000a*/ 	.short	(.L_9 - .L_8)
.L_8:
        /*000c*/ 	.word	0x00000000
        /*0010*/ 	.short	0x0003
        /*0012*/ 	.short	0x0018
        /*0014*/ 	.byte	0x00, 0xf0, 0x21, 0x00


	//----- nvinfo : EIATTR_KPARAM_INFO
	.align		4
.L_9:
        /*0018*/ 	.byte	0x04, 0x17
        /*001a*/ 	.short	(.L_11 - .L_10)
.L_10:
        /*001c*/ 	.word	0x00000000
        /*0020*/ 	.short	0x0002
        /*0022*/ 	.short	0x0010
        /*0024*/ 	.byte	0x00, 0xf5, 0x21, 0x00


	//----- nvinfo : EIATTR_KPARAM_INFO
	.align		4
.L_11:
        /*0028*/ 	.byte	0x04, 0x17
        /*002a*/ 	.short	(.L_13 - .L_12)
.L_12:
        /*002c*/ 	.word	0x00000000
        /*0030*/ 	.short	0x0001
        /*0032*/ 	.short	0x0008
        /*0034*/ 	.byte	0x00, 0xf5, 0x21, 0x00


	//----- nvinfo : EIATTR_KPARAM_INFO
	.align		4
.L_13:
        /*0038*/ 	.byte	0x04, 0x17
        /*003a*/ 	.short	(.L_15 - .L_14)
.L_14:
        /*003c*/ 	.word	0x00000000
        /*0040*/ 	.short	0x0000
        /*0042*/ 	.short	0x0000
        /*0044*/ 	.byte	0x00, 0xf5, 0x21, 0x00


	//----- nvinfo : EIATTR_SPARSE_MMA_MASK
	.align		4
.L_15:
        /*0048*/ 	.byte	0x03, 0x50
        /*004a*/ 	.short	0x0000


	//----- nvinfo : EIATTR_MAXREG_COUNT
	.align		4
        /*004c*/ 	.byte	0x03, 0x1b
        /*004e*/ 	.short	0x00ff


	//----- nvinfo : EIATTR_MERCURY_ISA_VERSION
	.align		4
        /*0050*/ 	.byte	0x03, 0x5f
        /*0052*/ 	.short	0x0101


	//----- nvinfo : EIATTR_VRC_CTA_INIT_COUNT
	.align		4
        /*0054*/ 	.byte	0x02, 0x4a
	.zero		1
	.zero		1


	//----- nvinfo : EIATTR_EXIT_INSTR_OFFSETS
	.align		4
        /*0058*/ 	.byte	0x04, 0x1c
        /*005a*/ 	.short	(.L_17 - .L_16)


	//   ....[0]....
.L_16:
        /*005c*/ 	.word	0x00000080


	//   ....[1]....
        /*0060*/ 	.word	0x00000180


	//----- nvinfo : EIATTR_CBANK_PARAM_SIZE
	.align		4
.L_17:
        /*0064*/ 	.byte	0x03, 0x19
        /*0066*/ 	.short	0x0020


	//----- nvinfo : EIATTR_PARAM_CBANK
	.align		4
        /*0068*/ 	.byte	0x04, 0x0a
        /*006a*/ 	.short	(.L_19 - .L_18)
	.align		4
.L_18:
        /*006c*/ 	.word	index@(.nv.constant0._Z20reference_vector_addPKfS0_Pfm)
        /*0070*/ 	.short	0x0380
        /*0072*/ 	.short	0x0020


	//----- nvinfo : EIATTR_SW_WAR
	.align		4
.L_19:
        /*0074*/ 	.byte	0x04, 0x36
        /*0076*/ 	.short	(.L_21 - .L_20)
.L_20:
        /*0078*/ 	.word	0x00000008
.L_21:


//--------------------- .nv.callgraph             --------------------------
	.section	.nv.callgraph,"",@"SHT_CUDA_CALLGRAPH"
	.align	4
	.sectionentsize	8
	.align		4
        /*0000*/ 	.word	0x00000000
	.align		4
        /*0004*/ 	.word	0xffffffff
	.align		4
        /*0008*/ 	.word	0x00000000
	.align		4
        /*000c*/ 	.word	0xfffffffe
	.align		4
        /*0010*/ 	.word	0x00000000
	.align		4
        /*0014*/ 	.word	0xfffffffd
	.align		4
        /*0018*/ 	.word	0x00000000
	.align		4
        /*001c*/ 	.word	0xfffffffc


//--------------------- .text._Z20reference_vector_addPKfS0_Pfm --------------------------
	.section	.text._Z20reference_vector_addPKfS0_Pfm,"ax",@progbits
	.align	128
        .global         _Z20reference_vector_addPKfS0_Pfm
        .type           _Z20reference_vector_addPKfS0_Pfm,@function
        .size           _Z20reference_vector_addPKfS0_Pfm,(.L_x_1 - _Z20reference_vector_addPKfS0_Pfm)
        .other          _Z20reference_vector_addPKfS0_Pfm,@"STO_CUDA_ENTRY STV_DEFAULT"
_Z20reference_vector_addPKfS0_Pfm:
.text._Z20reference_vector_addPKfS0_Pfm:
[----:B------:R-:W-:Y:S01]  /*0000*/  LDC R1, c[0x0][0x37c] ;  /* 0x0000df00ff017b82 */ /* 0x000fe20000000800 */
[----:B------:R-:W0:Y:S07]  /*0010*/  S2R R3, SR_TID.X ;  /* 0x0000000000037919 */ /* 0x000e2e0000002100 */
[----:B------:R-:W0:Y:S01]  /*0020*/  S2UR UR4, SR_CTAID.X ;  /* 0x00000000000479c3 */ /* 0x000e220000002500 */
[----:B------:R-:W1:Y:S07]  /*0030*/  LDCU.64 UR6, c[0x0][0x398] ;  /* 0x00007300ff0677ac */ /* 0x000e6e0008000a00 */
[----:B------:R-:W0:Y:S02]  /*0040*/  LDC R0, c[0x0][0x360] ;  /* 0x0000d800ff007b82 */ /* 0x000e240000000800 */
[----:B0-----:R-:W-:-:S05]  /*0050*/  IMAD R0, R0, UR4, R3 ;  /* 0x0000000400007c24 */ /* 0x001fca000f8e0203 */
[----:B-1----:R-:W-:-:S04]  /*0060*/  ISETP.GE.U32.AND P0, PT, R0, UR6, PT ;  /* 0x0000000600007c0c */ /* 0x002fc8000bf06070 */
[----:B------:R-:W-:-:S13]  /*0070*/  ISETP.GE.U32.AND.EX P0, PT, RZ, UR7, PT, P0 ;  /* 0x00000007ff007c0c */ /* 0x000fda000bf06100 */
[----:B------:R-:W-:Y:S05]  /*0080*/  @P0 EXIT ;  /* 0x000000000000094d */ /* 0x000fea0003800000 */
[----:B------:R-:W0:Y:S01]  /*0090*/  LDCU.128 UR8, c[0x0][0x380] ;  /* 0x00007000ff0877ac */ /* 0x000e220008000c00 */
[----:B------:R-:W-:Y:S01]  /*00a0*/  IMAD.SHL.U32 R6, R0, 0x4, RZ ;  /* 0x0000000400067824 */ /* 0x000fe200078e00ff */
[----:B------:R-:W-:Y:S01]  /*00b0*/  SHF.R.U32.HI R0, RZ, 0x1e, R0 ;  /* 0x0000001eff007819 */ /* 0x000fe20000011600 */
[----:B------:R-:W1:Y:S01]  /*00c0*/  LDCU.64 UR4, c[0x0][0x358] ;  /* 0x00006b00ff0477ac */ /* 0x000e620008000a00 */
[----:B------:R-:W2:Y:S02]  /*00d0*/  LDCU.64 UR6, c[0x0][0x390] ;  /* 0x00007200ff0677ac */ /* 0x000ea40008000a00 */
[C---:B0-----:R-:W-:Y:S02]  /*00e0*/  IADD3 R4, P1, PT, R6.reuse, UR10, RZ ;  /* 0x0000000a06047c10 */ /* 0x041fe4000ff3e0ff */
[----:B------:R-:W-:Y:S02]  /*00f0*/  IADD3 R2, P0, PT, R6, UR8, RZ ;  /* 0x0000000806027c10 */ /* 0x000fe4000ff1e0ff */
[----:B------:R-:W-:-:S02]  /*0100*/  IADD3.X R5, PT, PT, R0, UR11, RZ, P1, !PT ;  /* 0x0000000b00057c10 */ /* 0x000fc40008ffe4ff */
[----:B------:R-:W-:-:S04]  /*0110*/  IADD3.X R3, PT, PT, R0, UR9, RZ, P0, !PT ;  /* 0x0000000900037c10 */ /* 0x000fc800087fe4ff */
[----:B-1----:R-:W3:Y:S04]  /*0120*/  LDG.E R5, desc[UR4][R4.64] ;  /* 0x0000000404057981 */ /* 0x002ee8000c1e1900 */
[----:B------:R-:W3:Y:S01]  /*0130*/  LDG.E R2, desc[UR4][R2.64] ;  /* 0x0000000402027981 */ /* 0x000ee2000c1e1900 */
[----:B--2---:R-:W-:-:S04]  /*0140*/  IADD3 R6, P0, PT, R6, UR6, RZ ;  /* 0x0000000606067c10 */ /* 0x004fc8000ff1e0ff */
[----:B------:R-:W-:Y:S01]  /*0150*/  IADD3.X R7, PT, PT, R0, UR7, RZ, P0, !PT ;  /* 0x0000000700077c10 */ /* 0x000fe200087fe4ff */
[----:B---3--:R-:W-:-:S05]  /*0160*/  FADD R9, R2, R5 ;  /* 0x0000000502097221 */ /* 0x008fca0000000000 */
[----:B------:R-:W-:Y:S01]  /*0170*/  STG.E desc[UR4][R6.64], R9 ;  /* 0x0000000906007986 */ /* 0x000fe2000c101904 */
[----:B------:R-:W-:Y:S05]  /*0180*/  EXIT ;  /* 0x000000000000794d */ /* 0x000fea0003800000 */
.L_x_0:
[----:B------:R-:W-:-:S00]  /*0190*/  BRA `(.L_x_0) ;  /* 0xfffffffc00fc7947 */ /* 0x000fc0000383ffff */
[----:B------:R-:W-:-:S00]  /*01a0*/  NOP ;  /* 0x0000000000007918 */ /* 0x000fc00000000000 */
        /* <DEDUP_REMOVED lines=13> */
.L_x_1:


//--------------------- .nv.shared.reserved.0     --------------------------
	.section	.nv.shared.reserved.0,"aw",@nobits
	.weak		__nv_reservedSMEM_offset_0_alias
	.size		__nv_reservedSMEM_offset_0_alias, 0, 64
	.other		__nv_reservedSMEM_offset_0_alias,@"STO_CUDA_RESERVED_SHARED STV_DEFAULT"
__nv_reservedSMEM_offset_0_alias:
	.zero		0
	.zero		64


//--------------------- .nv.constant0._Z20reference_vector_addPKfS0_Pfm --------------------------
	.section	.nv.constant0._Z20reference_vector_addPKfS0_Pfm,"a",@progbits
	.sectionflags	@""
	.align	4
.nv.constant0._Z20reference_vector_addPKfS0_Pfm:
	.zero		928


//--------------------- SYMBOLS --------------------------

	.type		.nv.reservedSmem.offset0,@object
	.size		.nv.reservedSmem.offset0,0x4
